//
// Generated by NVIDIA NVVM Compiler
//
// Compiler Build ID: CL-36424714
// Cuda compilation tools, release 13.0, V13.0.88
// Based on NVVM 20.0.0
//

.version 9.0
.target sm_100
.address_size 64

	// .globl	_Z9fftKernelP6float2ii
.global .align 4 .b8 __cudart_i2opi_f[24] = {65, 144, 67, 60, 153, 149, 98, 219, 192, 221, 52, 245, 209, 87, 39, 252, 41, 21, 68, 78, 110, 131, 249, 162};

.visible .entry _Z9fftKernelP6float2ii(
	.param .u64 .ptr .align 1 _Z9fftKernelP6float2ii_param_0,
	.param .u32 _Z9fftKernelP6float2ii_param_1,
	.param .u32 _Z9fftKernelP6float2ii_param_2
)
{
	.local .align 4 .b8 	__local_depot0[28];
	.reg .b64 	%SP;
	.reg .b64 	%SPL;
	.reg .pred 	%p<18>;
	.reg .b32 	%r<90>;
	.reg .b32 	%f<61>;
	.reg .b64 	%rd<45>;
	.reg .b64 	%fd<9>;

	mov.u64 	%SPL, __local_depot0;
	ld.param.u64 	%rd18, [_Z9fftKernelP6float2ii_param_0];
	ld.param.u32 	%r29, [_Z9fftKernelP6float2ii_param_1];
	ld.param.u32 	%r30, [_Z9fftKernelP6float2ii_param_2];
	add.u64 	%rd1, %SPL, 0;
	mov.u32 	%r31, %tid.x;
	mov.u32 	%r32, %ctaid.x;
	mov.u32 	%r33, %ntid.x;
	mad.lo.s32 	%r1, %r32, %r33, %r31;
	shr.u32 	%r34, %r29, 31;
	add.s32 	%r35, %r29, %r34;
	shr.s32 	%r36, %r35, 1;
	setp.ge.s32 	%p1, %r1, %r36;
	@%p1 bra 	$L__BB0_18;
	cvta.to.global.u64 	%rd20, %rd18;
	mul.lo.s32 	%r37, %r1, %r30;
	shl.b32 	%r38, %r37, 1;
	mul.wide.s32 	%rd21, %r38, 8;
	add.s64 	%rd2, %rd20, %rd21;
	ld.global.v2.f32 	{%f2, %f1}, [%rd2];
	mul.wide.s32 	%rd22, %r30, 8;
	add.s64 	%rd3, %rd2, %rd22;
	ld.global.v2.f32 	{%f4, %f3}, [%rd3];
	cvt.rn.f64.s32 	%fd1, %r1;
	mul.f64 	%fd2, %fd1, 0dC01921FB54442D18;
	cvt.rn.f64.s32 	%fd3, %r29;
	div.rn.f64 	%fd4, %fd2, %fd3;
	cvt.rn.f32.f64 	%f5, %fd4;
	mul.f32 	%f15, %f5, 0f3F22F983;
	cvt.rni.s32.f32 	%r89, %f15;
	cvt.rn.f32.s32 	%f16, %r89;
	fma.rn.f32 	%f17, %f16, 0fBFC90FDA, %f5;
	fma.rn.f32 	%f18, %f16, 0fB3A22168, %f17;
	fma.rn.f32 	%f60, %f16, 0fA7C234C5, %f18;
	abs.f32 	%f7, %f5;
	setp.ltu.f32 	%p2, %f7, 0f47CE4780;
	mov.u32 	%r85, %r89;
	mov.f32 	%f59, %f60;
	@%p2 bra 	$L__BB0_9;
	setp.neu.f32 	%p3, %f7, 0f7F800000;
	@%p3 bra 	$L__BB0_4;
	mov.f32 	%f21, 0f00000000;
	mul.rn.f32 	%f59, %f5, %f21;
	mov.b32 	%r85, 0;
	bra.uni 	$L__BB0_9;
$L__BB0_4:
	mov.b32 	%r3, %f5;
	shl.b32 	%r40, %r3, 8;
	or.b32  	%r4, %r40, -2147483648;
	mov.b64 	%rd41, 0;
	mov.b32 	%r82, 0;
	mov.u64 	%rd39, __cudart_i2opi_f;
	mov.u64 	%rd40, %rd1;
$L__BB0_5:
	.pragma "nounroll";
	ld.global.nc.u32 	%r41, [%rd39];
	mad.wide.u32 	%rd25, %r41, %r4, %rd41;
	shr.u64 	%rd41, %rd25, 32;
	st.local.u32 	[%rd40], %rd25;
	add.s32 	%r82, %r82, 1;
	add.s64 	%rd40, %rd40, 4;
	add.s64 	%rd39, %rd39, 4;
	setp.ne.s32 	%p4, %r82, 6;
	@%p4 bra 	$L__BB0_5;
	shr.u32 	%r42, %r3, 23;
	st.local.u32 	[%rd1+24], %rd41;
	and.b32  	%r7, %r42, 31;
	and.b32  	%r43, %r42, 224;
	add.s32 	%r44, %r43, -128;
	shr.u32 	%r45, %r44, 5;
	mul.wide.u32 	%rd26, %r45, 4;
	sub.s64 	%rd10, %rd1, %rd26;
	ld.local.u32 	%r83, [%rd10+24];
	ld.local.u32 	%r84, [%rd10+20];
	setp.eq.s32 	%p5, %r7, 0;
	@%p5 bra 	$L__BB0_8;
	shf.l.wrap.b32 	%r83, %r84, %r83, %r7;
	ld.local.u32 	%r46, [%rd10+16];
	shf.l.wrap.b32 	%r84, %r46, %r84, %r7;
$L__BB0_8:
	shr.u32 	%r47, %r83, 30;
	shf.l.wrap.b32 	%r48, %r84, %r83, 2;
	shl.b32 	%r49, %r84, 2;
	shr.u32 	%r50, %r48, 31;
	add.s32 	%r51, %r50, %r47;
	neg.s32 	%r52, %r51;
	setp.lt.s32 	%p6, %r3, 0;
	selp.b32 	%r85, %r52, %r51, %p6;
	xor.b32  	%r53, %r48, %r3;
	shr.s32 	%r54, %r48, 31;
	xor.b32  	%r55, %r54, %r48;
	xor.b32  	%r56, %r54, %r49;
	cvt.u64.u32 	%rd27, %r55;
	shl.b64 	%rd28, %rd27, 32;
	cvt.u64.u32 	%rd29, %r56;
	or.b64  	%rd30, %rd28, %rd29;
	cvt.rn.f64.s64 	%fd5, %rd30;
	mul.f64 	%fd6, %fd5, 0d3BF921FB54442D19;
	cvt.rn.f32.f64 	%f19, %fd6;
	neg.f32 	%f20, %f19;
	setp.lt.s32 	%p7, %r53, 0;
	selp.f32 	%f59, %f20, %f19, %p7;
$L__BB0_9:
	setp.ltu.f32 	%p8, %f7, 0f47CE4780;
	add.s32 	%r58, %r85, 1;
	mul.rn.f32 	%f22, %f59, %f59;
	and.b32  	%r59, %r85, 1;
	setp.eq.b32 	%p9, %r59, 1;
	selp.f32 	%f23, %f59, 0f3F800000, %p9;
	fma.rn.f32 	%f24, %f22, %f23, 0f00000000;
	fma.rn.f32 	%f25, %f22, 0f37CBAC00, 0fBAB607ED;
	selp.f32 	%f26, 0fB94D4153, %f25, %p9;
	selp.f32 	%f27, 0f3C0885E4, 0f3D2AAABB, %p9;
	fma.rn.f32 	%f28, %f26, %f22, %f27;
	selp.f32 	%f29, 0fBE2AAAA8, 0fBEFFFFFF, %p9;
	fma.rn.f32 	%f30, %f28, %f22, %f29;
	fma.rn.f32 	%f31, %f30, %f24, %f23;
	and.b32  	%r60, %r58, 2;
	setp.eq.s32 	%p10, %r60, 0;
	mov.f32 	%f32, 0f00000000;
	sub.f32 	%f33, %f32, %f31;
	selp.f32 	%f11, %f31, %f33, %p10;
	@%p8 bra 	$L__BB0_17;
	setp.neu.f32 	%p11, %f7, 0f7F800000;
	@%p11 bra 	$L__BB0_12;
	mov.f32 	%f36, 0f00000000;
	mul.rn.f32 	%f60, %f5, %f36;
	mov.b32 	%r89, 0;
	bra.uni 	$L__BB0_17;
$L__BB0_12:
	mov.b32 	%r16, %f5;
	shl.b32 	%r62, %r16, 8;
	or.b32  	%r17, %r62, -2147483648;
	mov.b64 	%rd44, 0;
	mov.b32 	%r86, 0;
	mov.u64 	%rd42, __cudart_i2opi_f;
	mov.u64 	%rd43, %rd1;
$L__BB0_13:
	.pragma "nounroll";
	ld.global.nc.u32 	%r63, [%rd42];
	mad.wide.u32 	%rd33, %r63, %r17, %rd44;
	shr.u64 	%rd44, %rd33, 32;
	st.local.u32 	[%rd43], %rd33;
	add.s32 	%r86, %r86, 1;
	add.s64 	%rd43, %rd43, 4;
	add.s64 	%rd42, %rd42, 4;
	setp.ne.s32 	%p12, %r86, 6;
	@%p12 bra 	$L__BB0_13;
	shr.u32 	%r64, %r16, 23;
	st.local.u32 	[%rd1+24], %rd44;
	and.b32  	%r20, %r64, 31;
	and.b32  	%r65, %r64, 224;
	add.s32 	%r66, %r65, -128;
	shr.u32 	%r67, %r66, 5;
	mul.wide.u32 	%rd34, %r67, 4;
	sub.s64 	%rd17, %rd1, %rd34;
	ld.local.u32 	%r87, [%rd17+24];
	ld.local.u32 	%r88, [%rd17+20];
	setp.eq.s32 	%p13, %r20, 0;
	@%p13 bra 	$L__BB0_16;
	shf.l.wrap.b32 	%r87, %r88, %r87, %r20;
	ld.local.u32 	%r68, [%rd17+16];
	shf.l.wrap.b32 	%r88, %r68, %r88, %r20;
$L__BB0_16:
	shr.u32 	%r69, %r87, 30;
	shf.l.wrap.b32 	%r70, %r88, %r87, 2;
	shl.b32 	%r71, %r88, 2;
	shr.u32 	%r72, %r70, 31;
	add.s32 	%r73, %r72, %r69;
	neg.s32 	%r74, %r73;
	setp.lt.s32 	%p14, %r16, 0;
	selp.b32 	%r89, %r74, %r73, %p14;
	xor.b32  	%r75, %r70, %r16;
	shr.s32 	%r76, %r70, 31;
	xor.b32  	%r77, %r76, %r70;
	xor.b32  	%r78, %r76, %r71;
	cvt.u64.u32 	%rd35, %r77;
	shl.b64 	%rd36, %rd35, 32;
	cvt.u64.u32 	%rd37, %r78;
	or.b64  	%rd38, %rd36, %rd37;
	cvt.rn.f64.s64 	%fd7, %rd38;
	mul.f64 	%fd8, %fd7, 0d3BF921FB54442D19;
	cvt.rn.f32.f64 	%f34, %fd8;
	neg.f32 	%f35, %f34;
	setp.lt.s32 	%p15, %r75, 0;
	selp.f32 	%f60, %f35, %f34, %p15;
$L__BB0_17:
	mul.rn.f32 	%f37, %f60, %f60;
	and.b32  	%r80, %r89, 1;
	setp.eq.b32 	%p16, %r80, 1;
	selp.f32 	%f38, 0f3F800000, %f60, %p16;
	fma.rn.f32 	%f39, %f37, %f38, 0f00000000;
	fma.rn.f32 	%f40, %f37, 0f37CBAC00, 0fBAB607ED;
	selp.f32 	%f41, %f40, 0fB94D4153, %p16;
	selp.f32 	%f42, 0f3D2AAABB, 0f3C0885E4, %p16;
	fma.rn.f32 	%f43, %f41, %f37, %f42;
	selp.f32 	%f44, 0fBEFFFFFF, 0fBE2AAAA8, %p16;
	fma.rn.f32 	%f45, %f43, %f37, %f44;
	fma.rn.f32 	%f46, %f45, %f39, %f38;
	and.b32  	%r81, %r89, 2;
	setp.eq.s32 	%p17, %r81, 0;
	mov.f32 	%f47, 0f00000000;
	sub.f32 	%f48, %f47, %f46;
	selp.f32 	%f49, %f46, %f48, %p17;
	mul.f32 	%f50, %f4, %f11;
	mul.f32 	%f51, %f3, %f49;
	sub.f32 	%f52, %f50, %f51;
	mul.f32 	%f53, %f4, %f49;
	fma.rn.f32 	%f54, %f3, %f11, %f53;
	add.f32 	%f55, %f2, %f52;
	add.f32 	%f56, %f1, %f54;
	st.global.v2.f32 	[%rd2], {%f55, %f56};
	sub.f32 	%f57, %f2, %f52;
	sub.f32 	%f58, %f1, %f54;
	st.global.v2.f32 	[%rd3], {%f57, %f58};
$L__BB0_18:
	ret;

}


// ===== COMPILED SASS (sm_100) =====

	.target	sm_100

	.elftype	@"ET_EXEC"


//--------------------- .note.nv.tkinfo           --------------------------
	.section	.note.nv.tkinfo,"",@"SHT_NOTE"
	.sectionflags	@"SHF_NOTE_NV_TKINFO"
	.tkinfo
        /*0018*/ 	.word	0x00000002
        /*0030*/ 	.string	""
        /*0030*/ 	.string	"ptxas"
        /*0030*/ 	.string	"Cuda compilation tools, release 13.0, V13.0.88"
        /*0030*/ 	.string	"Build cuda_13.0.r13.0/compiler.36424714_0"
        /*0030*/ 	.string	"-arch sm_100 -m 64 "



//--------------------- .note.nv.cuinfo           --------------------------
	.section	.note.nv.cuinfo,"",@"SHT_NOTE"
	.sectionflags	@"SHF_NOTE_NV_CUINFO"
        /*0018*/ 	.short	0x0002
        /*001a*/ 	.short	0x0064
        /*001c*/ 	.short	0x0082
	.zero		2


//--------------------- .nv.info                  --------------------------
	.section	.nv.info,"",@"SHT_CUDA_INFO"
	.align	4


	//----- nvinfo : EIATTR_REGCOUNT
	.align		4
        /*0000*/ 	.byte	0x04, 0x2f
        /*0002*/ 	.short	(.L_2 - .L_1)
	.align		4
.L_1:
        /*0004*/ 	.word	index@(_Z9fftKernelP6float2ii)
        /*0008*/ 	.word	0x0000001e


	//----- nvinfo : EIATTR_FRAME_SIZE
	.align		4
.L_2:
        /*000c*/ 	.byte	0x04, 0x11
        /*000e*/ 	.short	(.L_4 - .L_3)
	.align		4
.L_3:
        /*0010*/ 	.word	index@($__internal_0_$__cuda_sm20_div_rn_f64_full)
        /*0014*/ 	.word	0x00000020


	//----- nvinfo : EIATTR_FRAME_SIZE
	.align		4
.L_4:
        /*0018*/ 	.byte	0x04, 0x11
        /*001a*/ 	.short	(.L_6 - .L_5)
	.align		4
.L_5:
        /*001c*/ 	.word	index@(_Z9fftKernelP6float2ii)
        /*0020*/ 	.word	0x00000020


	//----- nvinfo : EIATTR_MIN_STACK_SIZE
	.align		4
.L_6:
        /*0024*/ 	.byte	0x04, 0x12
        /*0026*/ 	.short	(.L_8 - .L_7)
	.align		4
.L_7:
        /*0028*/ 	.word	index@(_Z9fftKernelP6float2ii)
        /*002c*/ 	.word	0x00000020
.L_8:


//--------------------- .nv.compat                --------------------------
	.section	.nv.compat,"",@"SHT_CUDA_COMPAT_INFO"
	.align	4
        /*0000*/ 	.byte	0x02, 0x09, 0x00, 0x00, 0x02, 0x02, 0x01, 0x00, 0x02, 0x05, 0x05, 0x00, 0x03, 0x07, 0x01, 0x01
        /*0010*/ 	.byte	0x02, 0x03, 0x00, 0x00, 0x02, 0x06, 0x01, 0x00, 0x04, 0x0b, 0x08, 0x00, 0x01, 0x00, 0x00, 0x00
        /*0020*/ 	.byte	0x00, 0x00, 0x00, 0x00


//--------------------- .nv.info._Z9fftKernelP6float2ii --------------------------
	.section	.nv.info._Z9fftKernelP6float2ii,"",@"SHT_CUDA_INFO"
	.sectionflags	@""
	.align	4


	//----- nvinfo : EIATTR_CUDA_API_VERSION
	.align		4
        /*0000*/ 	.byte	0x04, 0x37
        /*0002*/ 	.short	(.L_10 - .L_9)
.L_9:
        /*0004*/ 	.word	0x00000082


	//----- nvinfo : EIATTR_KPARAM_INFO
	.align		4
.L_10:
        /*0008*/ 	.byte	0x04, 0x17
        /*000a*/ 	.short	(.L_12 - .L_11)
.L_11:
        /*000c*/ 	.word	0x00000000
        /*0010*/ 	.short	0x0002
        /*0012*/ 	.short	0x000c
        /*0014*/ 	.byte	0x00, 0xf0, 0x11, 0x00


	//----- nvinfo : EIATTR_KPARAM_INFO
	.align		4
.L_12:
        /*0018*/ 	.byte	0x04, 0x17
        /*001a*/ 	.short	(.L_14 - .L_13)
.L_13:
        /*001c*/ 	.word	0x00000000
        /*0020*/ 	.short	0x0001
        /*0022*/ 	.short	0x0008
        /*0024*/ 	.byte	0x00, 0xf0, 0x11, 0x00


	//----- nvinfo : EIATTR_KPARAM_INFO
	.align		4
.L_14:
        /*0028*/ 	.byte	0x04, 0x17
        /*002a*/ 	.short	(.L_16 - .L_15)
.L_15:
        /*002c*/ 	.word	0x00000000
        /*0030*/ 	.short	0x0000
        /*0032*/ 	.short	0x0000
        /*0034*/ 	.byte	0x00, 0xf5, 0x21, 0x00


	//----- nvinfo : EIATTR_SPARSE_MMA_MASK
	.align		4
.L_16:
        /*0038*/ 	.byte	0x03, 0x50
        /*003a*/ 	.short	0x0000


	//----- nvinfo : EIATTR_MAXREG_COUNT
	.align		4
        /*003c*/ 	.byte	0x03, 0x1b
        /*003e*/ 	.short	0x00ff


	//----- nvinfo : EIATTR_MERCURY_ISA_VERSION
	.align		4
        /*0040*/ 	.byte	0x03, 0x5f
        /*0042*/ 	.short	0x0101


	//----- nvinfo : EIATTR_VRC_CTA_INIT_COUNT
	.align		4
        /*0044*/ 	.byte	0x02, 0x4a
	.zero		1
	.zero		1


	//----- nvinfo : EIATTR_EXIT_INSTR_OFFSETS
	.align		4
        /*0048*/ 	.byte	0x04, 0x1c
        /*004a*/ 	.short	(.L_18 - .L_17)


	//   ....[0]....
.L_17:
        /*004c*/ 	.word	0x000000a0


	//   ....[1]....
        /*0050*/ 	.word	0x00000d80


	//----- nvinfo : EIATTR_CRS_STACK_SIZE
	.align		4
.L_18:
        /*0054*/ 	.byte	0x04, 0x1e
        /*0056*/ 	.short	(.L_20 - .L_19)
.L_19:
        /*0058*/ 	.word	0x00000000


	//----- nvinfo : EIATTR_CBANK_PARAM_SIZE
	.align		4
.L_20:
        /*005c*/ 	.byte	0x03, 0x19
        /*005e*/ 	.short	0x0010


	//----- nvinfo : EIATTR_PARAM_CBANK
	.align		4
        /*0060*/ 	.byte	0x04, 0x0a
        /*0062*/ 	.short	(.L_22 - .L_21)
	.align		4
.L_21:
        /*0064*/ 	.word	index@(.nv.constant0._Z9fftKernelP6float2ii)
        /*0068*/ 	.short	0x0380
        /*006a*/ 	.short	0x0010


	//----- nvinfo : EIATTR_SW_WAR
	.align		4
.L_22:
        /*006c*/ 	.byte	0x04, 0x36
        /*006e*/ 	.short	(.L_24 - .L_23)
.L_23:
        /*0070*/ 	.word	0x00000008
.L_24:


//--------------------- .nv.callgraph             --------------------------
	.section	.nv.callgraph,"",@"SHT_CUDA_CALLGRAPH"
	.align	4
	.sectionentsize	8
	.align		4
        /*0000*/ 	.word	0x00000000
	.align		4
        /*0004*/ 	.word	0xffffffff
	.align		4
        /*0008*/ 	.word	0x00000000
	.align		4
        /*000c*/ 	.word	0xfffffffe
	.align		4
        /*0010*/ 	.word	0x00000000
	.align		4
        /*0014*/ 	.word	0xfffffffd
	.align		4
        /*0018*/ 	.word	0x00000000
	.align		4
        /*001c*/ 	.word	0xfffffffc


//--------------------- .nv.constant4             --------------------------
	.section	.nv.constant4,"a",@progbits
	.align	8
	.align		8
.nv.constant4:
        /*0000*/ 	.dword	__cudart_i2opi_f


//--------------------- .text._Z9fftKernelP6float2ii --------------------------
	.section	.text._Z9fftKernelP6float2ii,"ax",@progbits
	.align	128
        .global         _Z9fftKernelP6float2ii
        .type           _Z9fftKernelP6float2ii,@function
        .size           _Z9fftKernelP6float2ii,(.L_x_14 - _Z9fftKernelP6float2ii)
        .other          _Z9fftKernelP6float2ii,@"STO_CUDA_ENTRY STV_DEFAULT"
_Z9fftKernelP6float2ii:
.text._Z9fftKernelP6float2ii:
[----:B------:R-:W0:Y:S01]  /*0000*/  LDC R1, c[0x0][0x37c] ;  /* 0x0000df00ff017b82 */ /* 0x000e220000000800 */
[----:B------:R-:W1:Y:S07]  /*0010*/  S2R R0, SR_TID.X ;  /* 0x0000000000007919 */ /* 0x000e6e0000002100 */
[----:B------:R-:W1:Y:S01]  /*0020*/  S2UR UR5, SR_CTAID.X ;  /* 0x00000000000579c3 */ /* 0x000e620000002500 */
[----:B------:R-:W2:Y:S01]  /*0030*/  LDCU UR8, c[0x0][0x388] ;  /* 0x00007100ff0877ac */ /* 0x000ea20008000800 */
[----:B0-----:R-:W-:-:S06]  /*0040*/  VIADD R1, R1, 0xffffffe0 ;  /* 0xffffffe001017836 */ /* 0x001fcc0000000000 */
[----:B------:R-:W1:Y:S01]  /*0050*/  LDC R3, c[0x0][0x360] ;  /* 0x0000d800ff037b82 */ /* 0x000e620000000800 */
[----:B--2---:R-:W-:-:S04]  /*0060*/  ULEA.HI UR4, UR8, UR8, URZ, 0x1 ;  /* 0x0000000808047291 */ /* 0x004fc8000f8f08ff */
[----:B------:R-:W-:Y:S01]  /*0070*/  USHF.R.S32.HI UR4, URZ, 0x1, UR4 ;  /* 0x00000001ff047899 */ /* 0x000fe20008011404 */
[----:B-1----:R-:W-:-:S05]  /*0080*/  IMAD R0, R3, UR5, R0 ;  /* 0x0000000503007c24 */ /* 0x002fca000f8e0200 */
[----:B------:R-:W-:-:S13]  /*0090*/  ISETP.GE.AND P0, PT, R0, UR4, PT ;  /* 0x0000000400007c0c */ /* 0x000fda000bf06270 */
[----:B------:R-:W-:Y:S05]  /*00a0*/  @P0 EXIT ;  /* 0x000000000000094d */ /* 0x000fea0003800000 */
[----:B------:R-:W0:Y:S01]  /*00b0*/  LDC R15, c[0x0][0x38c] ;  /* 0x0000e300ff0f7b82 */ /* 0x000e220000000800 */
[----:B------:R-:W1:Y:S07]  /*00c0*/  LDCU.64 UR6, c[0x0][0x358] ;  /* 0x00006b00ff0677ac */ /* 0x000e6e0008000a00 */
[----:B------:R-:W2:Y:S01]  /*00d0*/  LDC.64 R16, c[0x0][0x380] ;  /* 0x0000e000ff107b82 */ /* 0x000ea20000000a00 */
[----:B0-----:R-:W-:-:S04]  /*00e0*/  IMAD R2, R0, R15, RZ ;  /* 0x0000000f00027224 */ /* 0x001fc800078e02ff */
[----:B------:R-:W-:-:S04]  /*00f0*/  IMAD.SHL.U32 R3, R2, 0x2, RZ ;  /* 0x0000000202037824 */ /* 0x000fc800078e00ff */
[----:B--2---:R-:W-:-:S05]  /*0100*/  IMAD.WIDE R16, R3, 0x8, R16 ;  /* 0x0000000803107825 */ /* 0x004fca00078e0210 */
[----:B-1----:R0:W5:Y:S01]  /*0110*/  LDG.E.64 R12, desc[UR6][R16.64] ;  /* 0x00000006100c7981 */ /* 0x002162000c1e1b00 */
[----:B------:R-:W-:-:S05]  /*0120*/  IMAD.WIDE R14, R15, 0x8, R16 ;  /* 0x000000080f0e7825 */ /* 0x000fca00078e0210 */
[----:B------:R0:W5:Y:S01]  /*0130*/  LDG.E.64 R10, desc[UR6][R14.64] ;  /* 0x000000060e0a7981 */ /* 0x000162000c1e1b00 */
[----:B------:R-:W1:Y:S01]  /*0140*/  I2F.F64 R6, UR8 ;  /* 0x0000000800067d12 */ /* 0x000e620008201c00 */
[----:B------:R-:W-:-:S07]  /*0150*/  IMAD.MOV.U32 R2, RZ, RZ, 0x1 ;  /* 0x00000001ff027424 */ /* 0x000fce00078e00ff */
[----:B-1----:R-:W1:Y:S02]  /*0160*/  MUFU.RCP64H R3, R7 ;  /* 0x0000000700037308 */ /* 0x002e640000001800 */
[----:B-1----:R-:W-:-:S08]  /*0170*/  DFMA R4, -R6, R2, 1 ;  /* 0x3ff000000604742b */ /* 0x002fd00000000102 */
[----:B------:R-:W-:-:S08]  /*0180*/  DFMA R4, R4, R4, R4 ;  /* 0x000000040404722b */ /* 0x000fd00000000004 */
[----:B------:R-:W-:Y:S02]  /*0190*/  DFMA R2, R2, R4, R2 ;  /* 0x000000040202722b */ /* 0x000fe40000000002 */
[----:B------:R-:W1:Y:S06]  /*01a0*/  I2F.F64 R4, R0 ;  /* 0x0000000000047312 */ /* 0x000e6c0000201c00 */
[----:B------:R-:W-:Y:S01]  /*01b0*/  DFMA R8, -R6, R2, 1 ;  /* 0x3ff000000608742b */ /* 0x000fe20000000102 */
[----:B------:R-:W-:Y:S01]  /*01c0*/  UMOV UR4, 0x54442d18 ;  /* 0x54442d1800047882 */ /* 0x000fe20000000000 */
[----:B------:R-:W-:-:S06]  /*01d0*/  UMOV UR5, 0x401921fb ;  /* 0x401921fb00057882 */ /* 0x000fcc0000000000 */
[----:B------:R-:W-:Y:S02]  /*01e0*/  DFMA R2, R2, R8, R2 ;  /* 0x000000080202722b */ /* 0x000fe40000000002 */
[----:B-1----:R-:W-:-:S08]  /*01f0*/  DMUL R4, R4, -UR4 ;  /* 0x8000000404047c28 */ /* 0x002fd00008000000 */
[----:B------:R-:W-:-:S08]  /*0200*/  DMUL R8, R4, R2 ;  /* 0x0000000204087228 */ /* 0x000fd00000000000 */
[----:B------:R-:W-:-:S08]  /*0210*/  DFMA R18, -R6, R8, R4 ;  /* 0x000000080612722b */ /* 0x000fd00000000104 */
[----:B------:R-:W-:Y:S01]  /*0220*/  DFMA R2, R2, R18, R8 ;  /* 0x000000120202722b */ /* 0x000fe20000000008 */
[----:B------:R-:W-:-:S09]  /*0230*/  FSETP.GEU.AND P1, PT, |R5|, 6.5827683646048100446e-37, PT ;  /* 0x036000000500780b */ /* 0x000fd20003f2e200 */
[----:B------:R-:W-:-:S05]  /*0240*/  FFMA R8, RZ, R7, R3 ;  /* 0x00000007ff087223 */ /* 0x000fca0000000003 */
[----:B------:R-:W-:Y:S01]  /*0250*/  FSETP.GT.AND P0, PT, |R8|, 1.469367938527859385e-39, PT ;  /* 0x001000000800780b */ /* 0x000fe20003f04200 */
[----:B------:R-:W-:-:S12]  /*0260*/  BSSY.RECONVERGENT B0, `(.L_x_0) ;  /* 0x0000006000007945 */ /* 0x000fd80003800200 */
[----:B0-----:R-:W-:Y:S05]  /*0270*/  @P0 BRA P1, `(.L_x_1) ;  /* 0x0000000000100947 */ /* 0x001fea0000800000 */
[----:B------:R-:W-:-:S07]  /*0280*/  MOV R0, 0x2a0 ;  /* 0x000002a000007802 */ /* 0x000fce0000000f00 */
[----:B-----5:R-:W-:Y:S05]  /*0290*/  CALL.REL.NOINC `($__internal_0_$__cuda_sm20_div_rn_f64_full) ;  /* 0x0000000800bc7944 */ /* 0x020fea0003c00000 */
[----:B------:R-:W-:Y:S02]  /*02a0*/  IMAD.MOV.U32 R2, RZ, RZ, R4 ;  /* 0x000000ffff027224 */ /* 0x000fe400078e0004 */
[----:B------:R-:W-:-:S07]  /*02b0*/  IMAD.MOV.U32 R3, RZ, RZ, R5 ;  /* 0x000000ffff037224 */ /* 0x000fce00078e0005 */
.L_x_1:
[----:B------:R-:W-:Y:S05]  /*02c0*/  BSYNC.RECONVERGENT B0 ;  /* 0x0000000000007941 */ /* 0x000fea0003800200 */
.L_x_0:
[----:B------:R-:W0:Y:S01]  /*02d0*/  F2F.F32.F64 R5, R2 ;  /* 0x0000000200057310 */ /* 0x000e220000301000 */
[----:B------:R-:W-:Y:S01]  /*02e0*/  BSSY.RECONVERGENT B0, `(.L_x_2) ;  /* 0x0000042000007945 */ /* 0x000fe20003800200 */
[C---:B0-----:R-:W-:Y:S01]  /*02f0*/  FMUL R0, R5.reuse, 0.63661974668502807617 ;  /* 0x3f22f98305007820 */ /* 0x041fe20000400000 */
[----:B------:R-:W-:-:S05]  /*0300*/  FSETP.GE.AND P0, PT, |R5|, 105615, PT ;  /* 0x47ce47800500780b */ /* 0x000fca0003f06200 */
[----:B------:R-:W0:Y:S02]  /*0310*/  F2I.NTZ R0, R0 ;  /* 0x0000000000007305 */ /* 0x000e240000203100 */
[----:B0-----:R-:W-:Y:S01]  /*0320*/  I2FP.F32.S32 R4, R0 ;  /* 0x0000000000047245 */ /* 0x001fe20000201400 */
[----:B------:R-:W-:-:S04]  /*0330*/  IMAD.MOV.U32 R18, RZ, RZ, R0 ;  /* 0x000000ffff127224 */ /* 0x000fc800078e0000 */
[----:B------:R-:W-:-:S04]  /*0340*/  FFMA R7, R4, -1.5707962512969970703, R5 ;  /* 0xbfc90fda04077823 */ /* 0x000fc80000000005 */
[----:B------:R-:W-:-:S04]  /*0350*/  FFMA R7, R4, -7.5497894158615963534e-08, R7 ;  /* 0xb3a2216804077823 */ /* 0x000fc80000000007 */
[----:B------:R-:W-:-:S04]  /*0360*/  FFMA R7, R4, -5.3903029534742383927e-15, R7 ;  /* 0xa7c234c504077823 */ /* 0x000fc80000000007 */
[----:B------:R-:W-:Y:S01]  /*0370*/  IMAD.MOV.U32 R4, RZ, RZ, R7 ;  /* 0x000000ffff047224 */ /* 0x000fe200078e0007 */
[----:B------:R-:W-:Y:S06]  /*0380*/  @!P0 BRA `(.L_x_3) ;  /* 0x0000000000dc8947 */ /* 0x000fec0003800000 */
[----:B------:R-:W-:-:S13]  /*0390*/  FSETP.NEU.AND P0, PT, |R5|, +INF , PT ;  /* 0x7f8000000500780b */ /* 0x000fda0003f0d200 */
[----:B------:R-:W-:Y:S01]  /*03a0*/  @!P0 FMUL R4, RZ, R5 ;  /* 0x00000005ff048220 */ /* 0x000fe20000400000 */
[----:B------:R-:W-:Y:S01]  /*03b0*/  @!P0 IMAD.MOV.U32 R0, RZ, RZ, RZ ;  /* 0x000000ffff008224 */ /* 0x000fe200078e00ff */
[----:B------:R-:W-:Y:S06]  /*03c0*/  @!P0 BRA `(.L_x_3) ;  /* 0x0000000000cc8947 */ /* 0x000fec0003800000 */
[----:B------:R-:W-:Y:S01]  /*03d0*/  IMAD.SHL.U32 R2, R5, 0x100, RZ ;  /* 0x0000010005027824 */ /* 0x000fe200078e00ff */
[----:B------:R-:W0:Y:S01]  /*03e0*/  LDCU.64 UR8, c[0x4][URZ] ;  /* 0x01000000ff0877ac */ /* 0x000e220008000a00 */
[----:B------:R-:W-:Y:S02]  /*03f0*/  IMAD.MOV.U32 R6, RZ, RZ, RZ ;  /* 0x000000ffff067224 */ /* 0x000fe400078e00ff */
[----:B------:R-:W-:Y:S01]  /*0400*/  IMAD.MOV.U32 R0, RZ, RZ, R1 ;  /* 0x000000ffff007224 */ /* 0x000fe200078e0001 */
[----:B------:R-:W-:Y:S01]  /*0410*/  LOP3.LUT R21, R2, 0x80000000, RZ, 0xfc, !PT ;  /* 0x8000000002157812 */ /* 0x000fe200078efcff */
[----:B------:R-:W-:Y:S01]  /*0420*/  UMOV UR5, URZ ;  /* 0x000000ff00057c82 */ /* 0x000fe20008000000 */
[----:B------:R-:W-:-:S05]  /*0430*/  UMOV UR4, URZ ;  /* 0x000000ff00047c82 */ /* 0x000fca0008000000 */
.L_x_4:
[----:B0-----:R-:W-:Y:S02]  /*0440*/  IMAD.U32 R8, RZ, RZ, UR8 ;  /* 0x00000008ff087e24 */ /* 0x001fe4000f8e00ff */
[----:B------:R-:W-:-:S05]  /*0450*/  IMAD.U32 R9, RZ, RZ, UR9 ;  /* 0x00000009ff097e24 */ /* 0x000fca000f8e00ff */
[----:B------:R-:W2:Y:S01]  /*0460*/  LDG.E.CONSTANT R2, desc[UR6][R8.64] ;  /* 0x0000000608027981 */ /* 0x000ea2000c1e9900 */
[----:B------:R-:W-:Y:S02]  /*0470*/  UIADD3 UR8, UP0, UPT, UR8, 0x4, URZ ;  /* 0x0000000408087890 */ /* 0x000fe4000ff1e0ff */
[----:B------:R-:W-:Y:S02]  /*0480*/  UIADD3 UR4, UPT, UPT, UR4, 0x1, URZ ;  /* 0x0000000104047890 */ /* 0x000fe4000fffe0ff */
[----:B------:R-:W-:Y:S02]  /*0490*/  UIADD3.X UR9, UPT, UPT, URZ, UR9, URZ, UP0, !UPT ;  /* 0x00000009ff097290 */ /* 0x000fe400087fe4ff */
[----:B------:R-:W-:Y:S01]  /*04a0*/  UISETP.NE.AND UP0, UPT, UR4, 0x6, UPT ;  /* 0x000000060400788c */ /* 0x000fe2000bf05270 */
[----:B--2---:R-:W-:-:S03]  /*04b0*/  IMAD.WIDE.U32 R2, R2, R21, RZ ;  /* 0x0000001502027225 */ /* 0x004fc600078e00ff */
[----:B------:R-:W-:-:S04]  /*04c0*/  IADD3 R19, P0, PT, R2, R6, RZ ;  /* 0x0000000602137210 */ /* 0x000fc80007f1e0ff */
[----:B------:R-:W-:Y:S01]  /*04d0*/  IADD3.X R6, PT, PT, R3, UR5, RZ, P0, !PT ;  /* 0x0000000503067c10 */ /* 0x000fe200087fe4ff */
[----:B------:R0:W-:Y:S02]  /*04e0*/  STL [R0], R19 ;  /* 0x0000001300007387 */ /* 0x0001e40000100800 */
[----:B0-----:R-:W-:Y:S01]  /*04f0*/  VIADD R0, R0, 0x4 ;  /* 0x0000000400007836 */ /* 0x001fe20000000000 */
[----:B------:R-:W-:Y:S06]  /*0500*/  BRA.U UP0, `(.L_x_4) ;  /* 0xfffffffd00cc7547 */ /* 0x000fec000b83ffff */
[----:B------:R-:W-:Y:S01]  /*0510*/  SHF.R.U32.HI R4, RZ, 0x17, R5 ;  /* 0x00000017ff047819 */ /* 0x000fe20000011605 */
[----:B------:R0:W-:Y:S03]  /*0520*/  STL [R1+0x18], R6 ;  /* 0x0000180601007387 */ /* 0x0001e60000100800 */
[C---:B------:R-:W-:Y:S02]  /*0530*/  LOP3.LUT R0, R4.reuse, 0xe0, RZ, 0xc0, !PT ;  /* 0x000000e004007812 */ /* 0x040fe400078ec0ff */
[----:B------:R-:W-:-:S03]  /*0540*/  LOP3.LUT P0, RZ, R4, 0x1f, RZ, 0xc0, !PT ;  /* 0x0000001f04ff7812 */ /* 0x000fc6000780c0ff */
[----:B------:R-:W-:-:S05]  /*0550*/  VIADD R0, R0, 0xffffff80 ;  /* 0xffffff8000007836 */ /* 0x000fca0000000000 */
[----:B------:R-:W-:-:S05]  /*0560*/  SHF.R.U32.HI R0, RZ, 0x5, R0 ;  /* 0x00000005ff007819 */ /* 0x000fca0000011600 */
[----:B------:R-:W-:-:S05]  /*0570*/  IMAD R19, R0, -0x4, R1 ;  /* 0xfffffffc00137824 */ /* 0x000fca00078e0201 */
[----:B------:R-:W2:Y:S04]  /*0580*/  LDL R0, [R19+0x18] ;  /* 0x0000180013007983 */ /* 0x000ea80000100800 */
[----:B------:R-:W2:Y:S04]  /*0590*/  LDL R3, [R19+0x14] ;  /* 0x0000140013037983 */ /* 0x000ea80000100800 */
[----:B------:R-:W3:Y:S01]  /*05a0*/  @P0 LDL R2, [R19+0x10] ;  /* 0x0000100013020983 */ /* 0x000ee20000100800 */
[----:B------:R-:W-:Y:S01]  /*05b0*/  LOP3.LUT R4, R4, 0x1f, RZ, 0xc0, !PT ;  /* 0x0000001f04047812 */ /* 0x000fe200078ec0ff */
[----:B------:R-:W-:Y:S01]  /*05c0*/  UMOV UR4, 0x54442d19 ;  /* 0x54442d1900047882 */ /* 0x000fe20000000000 */
[----:B------:R-:W-:-:S02]  /*05d0*/  UMOV UR5, 0x3bf921fb ;  /* 0x3bf921fb00057882 */ /* 0x000fc40000000000 */
[-C--:B--2---:R-:W-:Y:S02]  /*05e0*/  @P0 SHF.L.W.U32.HI R0, R3, R4.reuse, R0 ;  /* 0x0000000403000219 */ /* 0x084fe40000010e00 */
[----:B---3--:R-:W-:Y:S02]  /*05f0*/  @P0 SHF.L.W.U32.HI R3, R2, R4, R3 ;  /* 0x0000000402030219 */ /* 0x008fe40000010e03 */
[----:B------:R-:W-:Y:S02]  /*0600*/  ISETP.GE.AND P0, PT, R5, RZ, PT ;  /* 0x000000ff0500720c */ /* 0x000fe40003f06270 */
[C---:B------:R-:W-:Y:S01]  /*0610*/  SHF.L.W.U32.HI R2, R3.reuse, 0x2, R0 ;  /* 0x0000000203027819 */ /* 0x040fe20000010e00 */
[----:B------:R-:W-:-:S03]  /*0620*/  IMAD.SHL.U32 R3, R3, 0x4, RZ ;  /* 0x0000000403037824 */ /* 0x000fc600078e00ff */
[----:B------:R-:W-:-:S04]  /*0630*/  SHF.R.S32.HI R4, RZ, 0x1f, R2 ;  /* 0x0000001fff047819 */ /* 0x000fc80000011402 */
[C---:B------:R-:W-:Y:S02]  /*0640*/  LOP3.LUT R8, R4.reuse, R3, RZ, 0x3c, !PT ;  /* 0x0000000304087212 */ /* 0x040fe400078e3cff */
[----:B------:R-:W-:Y:S02]  /*0650*/  LOP3.LUT R9, R4, R2, RZ, 0x3c, !PT ;  /* 0x0000000204097212 */ /* 0x000fe400078e3cff */
[----:B------:R-:W-:Y:S02]  /*0660*/  SHF.R.U32.HI R3, RZ, 0x1e, R0 ;  /* 0x0000001eff037819 */ /* 0x000fe40000011600 */
[C---:B------:R-:W-:Y:S02]  /*0670*/  LOP3.LUT R4, R2.reuse, R5, RZ, 0x3c, !PT ;  /* 0x0000000502047212 */ /* 0x040fe400078e3cff */
[----:B------:R-:W1:Y:S01]  /*0680*/  I2F.F64.S64 R8, R8 ;  /* 0x0000000800087312 */ /* 0x000e620000301c00 */
[----:B------:R-:W-:Y:S02]  /*0690*/  LEA.HI R0, R2, R3, RZ, 0x1 ;  /* 0x0000000302007211 */ /* 0x000fe400078f08ff */
[----:B------:R-:W-:-:S03]  /*06a0*/  ISETP.GE.AND P1, PT, R4, RZ, PT ;  /* 0x000000ff0400720c */ /* 0x000fc60003f26270 */
[----:B------:R-:W-:-:S04]  /*06b0*/  IMAD.MOV R2, RZ, RZ, -R0 ;  /* 0x000000ffff027224 */ /* 0x000fc800078e0a00 */
[----:B------:R-:W-:Y:S01]  /*06c0*/  @!P0 IMAD.MOV.U32 R0, RZ, RZ, R2 ;  /* 0x000000ffff008224 */ /* 0x000fe200078e0002 */
[----:B-1----:R-:W-:-:S10]  /*06d0*/  DMUL R20, R8, UR4 ;  /* 0x0000000408147c28 */ /* 0x002fd40008000000 */
[----:B------:R-:W1:Y:S02]  /*06e0*/  F2F.F32.F64 R20, R20 ;  /* 0x0000001400147310 */ /* 0x000e640000301000 */
[----:B01----:R-:W-:-:S07]  /*06f0*/  FSEL R4, -R20, R20, !P1 ;  /* 0x0000001414047208 */ /* 0x003fce0004800100 */
.L_x_3:
[----:B------:R-:W-:Y:S05]  /*0700*/  BSYNC.RECONVERGENT B0 ;  /* 0x0000000000007941 */ /* 0x000fea0003800200 */
.L_x_2:
[----:B------:R-:W-:Y:S01]  /*0710*/  LOP3.LUT R6, R0, 0x1, RZ, 0xc0, !PT ;  /* 0x0000000100067812 */ /* 0x000fe200078ec0ff */
[----:B------:R-:W-:Y:S02]  /*0720*/  IMAD.MOV.U32 R20, RZ, RZ, 0x37cbac00 ;  /* 0x37cbac00ff147424 */ /* 0x000fe400078e00ff */
[----:B------:R-:W-:Y:S01]  /*0730*/  FMUL R3, R4, R4 ;  /* 0x0000000404037220 */ /* 0x000fe20000400000 */
[----:B------:R-:W-:Y:S01]  /*0740*/  VIADD R0, R0, 0x1 ;  /* 0x0000000100007836 */ /* 0x000fe20000000000 */
[----:B------:R-:W-:Y:S01]  /*0750*/  ISETP.NE.U32.AND P0, PT, R6, 0x1, PT ;  /* 0x000000010600780c */ /* 0x000fe20003f05070 */
[----:B------:R-:W-:Y:S02]  /*0760*/  IMAD.MOV.U32 R6, RZ, RZ, 0x3c0885e4 ;  /* 0x3c0885e4ff067424 */ /* 0x000fe400078e00ff */
[----:B------:R-:W-:Y:S01]  /*0770*/  FFMA R2, R3, R20, -0.0013887860113754868507 ;  /* 0xbab607ed03027423 */ /* 0x000fe20000000014 */
[----:B------:R-:W-:Y:S01]  /*0780*/  IMAD.MOV.U32 R9, RZ, RZ, 0x3e2aaaa8 ;  /* 0x3e2aaaa8ff097424 */ /* 0x000fe200078e00ff */
[----:B------:R-:W-:Y:S01]  /*0790*/  LOP3.LUT P1, RZ, R0, 0x2, RZ, 0xc0, !PT ;  /* 0x0000000200ff7812 */ /* 0x000fe2000782c0ff */
[----:B------:R-:W-:Y:S01]  /*07a0*/  BSSY.RECONVERGENT B0, `(.L_x_5) ;  /* 0x0000043000007945 */ /* 0x000fe20003800200 */
[----:B------:R-:W-:-:S02]  /*07b0*/  FSEL R6, R6, 0.041666727513074874878, !P0 ;  /* 0x3d2aaabb06067808 */ /* 0x000fc40004000000 */
[----:B------:R-:W-:Y:S02]  /*07c0*/  FSEL R2, R2, -0.00019574658654164522886, P0 ;  /* 0xb94d415302027808 */ /* 0x000fe40000000000 */
[----:B------:R-:W-:Y:S02]  /*07d0*/  FSEL R0, R4, 1, !P0 ;  /* 0x3f80000004007808 */ /* 0x000fe40004000000 */
[----:B------:R-:W-:Y:S01]  /*07e0*/  FSEL R9, -R9, -0.4999999701976776123, !P0 ;  /* 0xbeffffff09097808 */ /* 0x000fe20004000100 */
[----:B------:R-:W-:Y:S01]  /*07f0*/  FFMA R2, R3, R2, R6 ;  /* 0x0000000203027223 */ /* 0x000fe20000000006 */
[----:B------:R-:W-:Y:S01]  /*0800*/  FSETP.GE.AND P0, PT, |R5|, 105615, PT ;  /* 0x47ce47800500780b */ /* 0x000fe20003f06200 */
[C---:B------:R-:W-:Y:S02]  /*0810*/  FFMA R19, R3.reuse, R0, RZ ;  /* 0x0000000003137223 */ /* 0x040fe400000000ff */
[----:B------:R-:W-:-:S04]  /*0820*/  FFMA R2, R3, R2, R9 ;  /* 0x0000000203027223 */ /* 0x000fc80000000009 */
[----:B------:R-:W-:-:S04]  /*0830*/  FFMA R19, R19, R2, R0 ;  /* 0x0000000213137223 */ /* 0x000fc80000000000 */
[----:B------:R-:W-:Y:S02]  /*0840*/  @P1 FADD R19, RZ, -R19 ;  /* 0x80000013ff131221 */ /* 0x000fe40000000000 */
[----:B------:R-:W-:Y:S05]  /*0850*/  @!P0 BRA `(.L_x_6) ;  /* 0x0000000000dc8947 */ /* 0x000fea0003800000 */
        /* <DEDUP_REMOVED lines=11> */
.L_x_7:
        /* <DEDUP_REMOVED lines=25> */
[----:B------:R-:W-:Y:S01]  /*0aa0*/  UMOV UR5, 0x3bf921fb ;  /* 0x3bf921fb00057882 */ /* 0x000fe20000000000 */
[----:B------:R-:W-:-:S02]  /*0ab0*/  ISETP.GE.AND P1, PT, R5, RZ, PT ;  /* 0x000000ff0500720c */ /* 0x000fc40003f26270 */
[-C--:B--2---:R-:W-:Y:S02]  /*0ac0*/  @P0 SHF.L.W.U32.HI R0, R3, R4.reuse, R0 ;  /* 0x0000000403000219 */ /* 0x084fe40000010e00 */
[----:B---3--:R-:W-:-:S04]  /*0ad0*/  @P0 SHF.L.W.U32.HI R3, R2, R4, R3 ;  /* 0x0000000402030219 */ /* 0x008fc80000010e03 */
[C---:B------:R-:W-:Y:S01]  /*0ae0*/  SHF.L.W.U32.HI R2, R3.reuse, 0x2, R0 ;  /* 0x0000000203027819 */ /* 0x040fe20000010e00 */
[----:B------:R-:W-:-:S03]  /*0af0*/  IMAD.SHL.U32 R3, R3, 0x4, RZ ;  /* 0x0000000403037824 */ /* 0x000fc600078e00ff */
[----:B------:R-:W-:Y:S02]  /*0b00*/  SHF.R.S32.HI R4, RZ, 0x1f, R2 ;  /* 0x0000001fff047819 */ /* 0x000fe40000011402 */
[----:B------:R-:W-:Y:S02]  /*0b10*/  LOP3.LUT R5, R2, R5, RZ, 0x3c, !PT ;  /* 0x0000000502057212 */ /* 0x000fe400078e3cff */
[C---:B------:R-:W-:Y:S02]  /*0b20*/  LOP3.LUT R8, R4.reuse, R3, RZ, 0x3c, !PT ;  /* 0x0000000304087212 */ /* 0x040fe400078e3cff */
[----:B------:R-:W-:Y:S02]  /*0b30*/  LOP3.LUT R9, R4, R2, RZ, 0x3c, !PT ;  /* 0x0000000204097212 */ /* 0x000fe400078e3cff */
[----:B------:R-:W-:Y:S02]  /*0b40*/  SHF.R.U32.HI R3, RZ, 0x1e, R0 ;  /* 0x0000001eff037819 */ /* 0x000fe40000011600 */
[----:B------:R-:W-:-:S02]  /*0b50*/  ISETP.GE.AND P0, PT, R5, RZ, PT ;  /* 0x000000ff0500720c */ /* 0x000fc40003f06270 */
[----:B------:R-:W1:Y:S01]  /*0b60*/  I2F.F64.S64 R8, R8 ;  /* 0x0000000800087312 */ /* 0x000e620000301c00 */
[----:B------:R-:W-:-:S05]  /*0b70*/  LEA.HI R18, R2, R3, RZ, 0x1 ;  /* 0x0000000302127211 */ /* 0x000fca00078f08ff */
[----:B------:R-:W-:-:S04]  /*0b80*/  IMAD.MOV R0, RZ, RZ, -R18 ;  /* 0x000000ffff007224 */ /* 0x000fc800078e0a12 */
[----:B------:R-:W-:Y:S01]  /*0b90*/  @!P1 IMAD.MOV.U32 R18, RZ, RZ, R0 ;  /* 0x000000ffff129224 */ /* 0x000fe200078e0000 */
[----:B-1----:R-:W-:-:S10]  /*0ba0*/  DMUL R22, R8, UR4 ;  /* 0x0000000408167c28 */ /* 0x002fd40008000000 */
[----:B------:R-:W1:Y:S02]  /*0bb0*/  F2F.F32.F64 R22, R22 ;  /* 0x0000001600167310 */ /* 0x000e640000301000 */
[----:B01----:R-:W-:-:S07]  /*0bc0*/  FSEL R7, -R22, R22, !P0 ;  /* 0x0000001616077208 */ /* 0x003fce0004000100 */
.L_x_6:
[----:B------:R-:W-:Y:S05]  /*0bd0*/  BSYNC.RECONVERGENT B0 ;  /* 0x0000000000007941 */ /* 0x000fea0003800200 */
.L_x_5:
[----:B------:R-:W-:Y:S01]  /*0be0*/  FMUL R3, R7, R7 ;  /* 0x0000000707037220 */ /* 0x000fe20000400000 */
[C---:B------:R-:W-:Y:S01]  /*0bf0*/  LOP3.LUT R0, R18.reuse, 0x1, RZ, 0xc0, !PT ;  /* 0x0000000112007812 */ /* 0x040fe200078ec0ff */
[----:B------:R-:W-:Y:S01]  /*0c00*/  IMAD.MOV.U32 R2, RZ, RZ, 0x3d2aaabb ;  /* 0x3d2aaabbff027424 */ /* 0x000fe200078e00ff */
[----:B------:R-:W-:Y:S01]  /*0c10*/  LOP3.LUT P1, RZ, R18, 0x2, RZ, 0xc0, !PT ;  /* 0x0000000212ff7812 */ /* 0x000fe2000782c0ff */
[----:B------:R-:W-:Y:S01]  /*0c20*/  FFMA R20, R3, R20, -0.0013887860113754868507 ;  /* 0xbab607ed03147423 */ /* 0x000fe20000000014 */
[----:B------:R-:W-:Y:S01]  /*0c30*/  ISETP.NE.U32.AND P0, PT, R0, 0x1, PT ;  /* 0x000000010000780c */ /* 0x000fe20003f05070 */
[----:B------:R-:W-:-:S03]  /*0c40*/  IMAD.MOV.U32 R4, RZ, RZ, 0x3effffff ;  /* 0x3effffffff047424 */ /* 0x000fc600078e00ff */
[----:B------:R-:W-:Y:S02]  /*0c50*/  FSEL R20, R20, -0.00019574658654164522886, !P0 ;  /* 0xb94d415314147808 */ /* 0x000fe40004000000 */
[----:B------:R-:W-:Y:S02]  /*0c60*/  FSEL R2, R2, 0.0083327032625675201416, !P0 ;  /* 0x3c0885e402027808 */ /* 0x000fe40004000000 */
[----:B------:R-:W-:Y:S02]  /*0c70*/  FSEL R0, R7, 1, P0 ;  /* 0x3f80000007007808 */ /* 0x000fe40000000000 */
[----:B------:R-:W-:Y:S01]  /*0c80*/  FSEL R7, -R4, -0.16666662693023681641, !P0 ;  /* 0xbe2aaaa804077808 */ /* 0x000fe20004000100 */
[C---:B------:R-:W-:Y:S02]  /*0c90*/  FFMA R2, R3.reuse, R20, R2 ;  /* 0x0000001403027223 */ /* 0x040fe40000000002 */
[C---:B------:R-:W-:Y:S02]  /*0ca0*/  FFMA R5, R3.reuse, R0, RZ ;  /* 0x0000000003057223 */ /* 0x040fe400000000ff */
[----:B------:R-:W-:-:S04]  /*0cb0*/  FFMA R2, R3, R2, R7 ;  /* 0x0000000203027223 */ /* 0x000fc80000000007 */
[----:B------:R-:W-:-:S04]  /*0cc0*/  FFMA R0, R5, R2, R0 ;  /* 0x0000000205007223 */ /* 0x000fc80000000000 */
[----:B------:R-:W-:-:S04]  /*0cd0*/  @P1 FADD R0, RZ, -R0 ;  /* 0x80000000ff001221 */ /* 0x000fc80000000000 */
[-C--:B-----5:R-:W-:Y:S01]  /*0ce0*/  FMUL R3, R11, R0.reuse ;  /* 0x000000000b037220 */ /* 0x0a0fe20000400000 */
[----:B------:R-:W-:-:S03]  /*0cf0*/  FMUL R0, R10, R0 ;  /* 0x000000000a007220 */ /* 0x000fc60000400000 */
[-C--:B------:R-:W-:Y:S01]  /*0d00*/  FFMA R3, R10, R19.reuse, -R3 ;  /* 0x000000130a037223 */ /* 0x080fe20000000803 */
[----:B------:R-:W-:-:S03]  /*0d10*/  FFMA R0, R11, R19, R0 ;  /* 0x000000130b007223 */ /* 0x000fc60000000000 */
[C-C-:B------:R-:W-:Y:S01]  /*0d20*/  FADD R2, R12.reuse, R3.reuse ;  /* 0x000000030c027221 */ /* 0x140fe20000000000 */
[----:B------:R-:W-:Y:S01]  /*0d30*/  FADD R12, R12, -R3 ;  /* 0x800000030c0c7221 */ /* 0x000fe20000000000 */
[C-C-:B------:R-:W-:Y:S01]  /*0d40*/  FADD R3, R13.reuse, R0.reuse ;  /* 0x000000000d037221 */ /* 0x140fe20000000000 */
[----:B------:R-:W-:-:S04]  /*0d50*/  FADD R13, R13, -R0 ;  /* 0x800000000d0d7221 */ /* 0x000fc80000000000 */
[----:B------:R-:W-:Y:S04]  /*0d60*/  STG.E.64 desc[UR6][R16.64], R2 ;  /* 0x0000000210007986 */ /* 0x000fe8000c101b06 */
[----:B------:R-:W-:Y:S01]  /*0d70*/  STG.E.64 desc[UR6][R14.64], R12 ;  /* 0x0000000c0e007986 */ /* 0x000fe2000c101b06 */
[----:B------:R-:W-:Y:S05]  /*0d80*/  EXIT ;  /* 0x000000000000794d */ /* 0x000fea0003800000 */
        .weak           $__internal_0_$__cuda_sm20_div_rn_f64_full
        .type           $__internal_0_$__cuda_sm20_div_rn_f64_full,@function
        .size           $__internal_0_$__cuda_sm20_div_rn_f64_full,(.L_x_14 - $__internal_0_$__cuda_sm20_div_rn_f64_full)
$__internal_0_$__cuda_sm20_div_rn_f64_full:
[C---:B------:R-:W-:Y:S01]  /*0d90*/  FSETP.GEU.AND P0, PT, |R7|.reuse, 1.469367938527859385e-39, PT ;  /* 0x001000000700780b */ /* 0x040fe20003f0e200 */
[----:B------:R-:W-:Y:S01]  /*0da0*/  IMAD.MOV.U32 R2, RZ, RZ, 0x1 ;  /* 0x00000001ff027424 */ /* 0x000fe200078e00ff */
[----:B------:R-:W-:Y:S01]  /*0db0*/  LOP3.LUT R8, R7, 0x800fffff, RZ, 0xc0, !PT ;  /* 0x800fffff07087812 */ /* 0x000fe200078ec0ff */
[----:B------:R-:W-:Y:S01]  /*0dc0*/  IMAD.MOV.U32 R25, RZ, RZ, 0x1ca00000 ;  /* 0x1ca00000ff197424 */ /* 0x000fe200078e00ff */
[C---:B------:R-:W-:Y:S01]  /*0dd0*/  FSETP.GEU.AND P2, PT, |R5|.reuse, 1.469367938527859385e-39, PT ;  /* 0x001000000500780b */ /* 0x040fe20003f4e200 */
[----:B------:R-:W-:Y:S01]  /*0de0*/  BSSY.RECONVERGENT B1, `(.L_x_8) ;  /* 0x0000052000017945 */ /* 0x000fe20003800200 */
[----:B------:R-:W-:Y:S01]  /*0df0*/  LOP3.LUT R9, R8, 0x3ff00000, RZ, 0xfc, !PT ;  /* 0x3ff0000008097812 */ /* 0x000fe200078efcff */
[----:B------:R-:W-:Y:S01]  /*0e00*/  IMAD.MOV.U32 R8, RZ, RZ, R6 ;  /* 0x000000ffff087224 */ /* 0x000fe200078e0006 */
[----:B------:R-:W-:Y:S02]  /*0e10*/  LOP3.LUT R24, R5, 0x7ff00000, RZ, 0xc0, !PT ;  /* 0x7ff0000005187812 */ /* 0x000fe400078ec0ff */
[----:B------:R-:W-:-:S03]  /*0e20*/  LOP3.LUT R27, R7, 0x7ff00000, RZ, 0xc0, !PT ;  /* 0x7ff00000071b7812 */ /* 0x000fc600078ec0ff */
[----:B------:R-:W-:Y:S01]  /*0e30*/  @!P0 DMUL R8, R6, 8.98846567431157953865e+307 ;  /* 0x7fe0000006088828 */ /* 0x000fe20000000000 */
[----:B------:R-:W-:-:S03]  /*0e40*/  ISETP.GE.U32.AND P1, PT, R24, R27, PT ;  /* 0x0000001b1800720c */ /* 0x000fc60003f26070 */
[----:B------:R-:W-:Y:S02]  /*0e50*/  @!P2 LOP3.LUT R21, R7, 0x7ff00000, RZ, 0xc0, !PT ;  /* 0x7ff000000715a812 */ /* 0x000fe400078ec0ff */
[----:B------:R-:W0:Y:S02]  /*0e60*/  MUFU.RCP64H R3, R9 ;  /* 0x0000000900037308 */ /* 0x000e240000001800 */
[----:B------:R-:W-:Y:S02]  /*0e70*/  @!P2 ISETP.GE.U32.AND P3, PT, R24, R21, PT ;  /* 0x000000151800a20c */ /* 0x000fe40003f66070 */
[----:B------:R-:W-:Y:S02]  /*0e80*/  @!P0 LOP3.LUT R27, R9, 0x7ff00000, RZ, 0xc0, !PT ;  /* 0x7ff00000091b8812 */ /* 0x000fe400078ec0ff */
[----:B------:R-:W-:-:S04]  /*0e90*/  @!P2 SEL R21, R25, 0x63400000, !P3 ;  /* 0x634000001915a807 */ /* 0x000fc80005800000 */
[----:B------:R-:W-:-:S04]  /*0ea0*/  @!P2 LOP3.LUT R22, R21, 0x80000000, R5, 0xf8, !PT ;  /* 0x800000001516a812 */ /* 0x000fc800078ef805 */
[----:B------:R-:W-:Y:S01]  /*0eb0*/  @!P2 LOP3.LUT R23, R22, 0x100000, RZ, 0xfc, !PT ;  /* 0x001000001617a812 */ /* 0x000fe200078efcff */
[----:B------:R-:W-:Y:S01]  /*0ec0*/  @!P2 IMAD.MOV.U32 R22, RZ, RZ, RZ ;  /* 0x000000ffff16a224 */ /* 0x000fe200078e00ff */
[----:B0-----:R-:W-:-:S08]  /*0ed0*/  DFMA R18, R2, -R8, 1 ;  /* 0x3ff000000212742b */ /* 0x001fd00000000808 */
[----:B------:R-:W-:-:S08]  /*0ee0*/  DFMA R18, R18, R18, R18 ;  /* 0x000000121212722b */ /* 0x000fd00000000012 */
[----:B------:R-:W-:Y:S01]  /*0ef0*/  DFMA R2, R2, R18, R2 ;  /* 0x000000120202722b */ /* 0x000fe20000000002 */
[----:B------:R-:W-:Y:S01]  /*0f00*/  SEL R19, R25, 0x63400000, !P1 ;  /* 0x6340000019137807 */ /* 0x000fe20004800000 */
[----:B------:R-:W-:-:S03]  /*0f10*/  IMAD.MOV.U32 R18, RZ, RZ, R4 ;  /* 0x000000ffff127224 */ /* 0x000fc600078e0004 */
[----:B------:R-:W-:-:S03]  /*0f20*/  LOP3.LUT R19, R19, 0x800fffff, R5, 0xf8, !PT ;  /* 0x800fffff13137812 */ /* 0x000fc600078ef805 */
[----:B------:R-:W-:-:S03]  /*0f30*/  DFMA R20, R2, -R8, 1 ;  /* 0x3ff000000214742b */ /* 0x000fc60000000808 */
[----:B------:R-:W-:-:S05]  /*0f40*/  @!P2 DFMA R18, R18, 2, -R22 ;  /* 0x400000001212a82b */ /* 0x000fca0000000816 */
[----:B------:R-:W-:-:S08]  /*0f50*/  DFMA R2, R2, R20, R2 ;  /* 0x000000140202722b */ /* 0x000fd00000000002 */
[----:B------:R-:W-:-:S08]  /*0f60*/  DMUL R20, R2, R18 ;  /* 0x0000001202147228 */ /* 0x000fd00000000000 */
[----:B------:R-:W-:-:S08]  /*0f70*/  DFMA R22, R20, -R8, R18 ;  /* 0x800000081416722b */ /* 0x000fd00000000012 */
[----:B------:R-:W-:Y:S01]  /*0f80*/  DFMA R22, R2, R22, R20 ;  /* 0x000000160216722b */ /* 0x000fe20000000014 */
[----:B------:R-:W-:Y:S01]  /*0f90*/  IMAD.MOV.U32 R20, RZ, RZ, R24 ;  /* 0x000000ffff147224 */ /* 0x000fe200078e0018 */
[----:B------:R-:W-:Y:S01]  /*0fa0*/  @!P2 LOP3.LUT R20, R19, 0x7ff00000, RZ, 0xc0, !PT ;  /* 0x7ff000001314a812 */ /* 0x000fe200078ec0ff */
[----:B------:R-:W-:-:S04]  /*0fb0*/  VIADD R3, R27, 0xffffffff ;  /* 0xffffffff1b037836 */ /* 0x000fc80000000000 */
[----:B------:R-:W-:-:S05]  /*0fc0*/  VIADD R2, R20, 0xffffffff ;  /* 0xffffffff14027836 */ /* 0x000fca0000000000 */
[----:B------:R-:W-:-:S04]  /*0fd0*/  ISETP.GT.U32.AND P0, PT, R2, 0x7feffffe, PT ;  /* 0x7feffffe0200780c */ /* 0x000fc80003f04070 */
[----:B------:R-:W-:-:S13]  /*0fe0*/  ISETP.GT.U32.OR P0, PT, R3, 0x7feffffe, P0 ;  /* 0x7feffffe0300780c */ /* 0x000fda0000704470 */
[----:B------:R-:W-:Y:S05]  /*0ff0*/  @P0 BRA `(.L_x_9) ;  /* 0x00000000006c0947 */ /* 0x000fea0003800000 */
[----:B------:R-:W-:Y:S01]  /*1000*/  LOP3.LUT R3, R7, 0x7ff00000, RZ, 0xc0, !PT ;  /* 0x7ff0000007037812 */ /* 0x000fe200078ec0ff */
[----:B------:R-:W-:-:S03]  /*1010*/  IMAD.MOV.U32 R20, RZ, RZ, RZ ;  /* 0x000000ffff147224 */ /* 0x000fc600078e00ff */
[CC--:B------:R-:W-:Y:S02]  /*1020*/  VIADDMNMX R2, R24.reuse, -R3.reuse, 0xb9600000, !PT ;  /* 0xb960000018027446 */ /* 0x0c0fe40007800903 */
[----:B------:R-:W-:Y:S02]  /*1030*/  ISETP.GE.U32.AND P0, PT, R24, R3, PT ;  /* 0x000000031800720c */ /* 0x000fe40003f06070 */
[----:B------:R-:W-:Y:S02]  /*1040*/  VIMNMX R2, PT, PT, R2, 0x46a00000, PT ;  /* 0x46a0000002027848 */ /* 0x000fe40003fe0100 */
[----:B------:R-:W-:-:S05]  /*1050*/  SEL R25, R25, 0x63400000, !P0 ;  /* 0x6340000019197807 */ /* 0x000fca0004000000 */
[----:B------:R-:W-:-:S04]  /*1060*/  IMAD.IADD R4, R2, 0x1, -R25 ;  /* 0x0000000102047824 */ /* 0x000fc800078e0a19 */
[----:B------:R-:W-:-:S06]  /*1070*/  VIADD R21, R4, 0x7fe00000 ;  /* 0x7fe0000004157836 */ /* 0x000fcc0000000000 */
[----:B------:R-:W-:-:S10]  /*1080*/  DMUL R2, R22, R20 ;  /* 0x0000001416027228 */ /* 0x000fd40000000000 */
[----:B------:R-:W-:-:S13]  /*1090*/  FSETP.GTU.AND P0, PT, |R3|, 1.469367938527859385e-39, PT ;  /* 0x001000000300780b */ /* 0x000fda0003f0c200 */
[----:B------:R-:W-:Y:S05]  /*10a0*/  @P0 BRA `(.L_x_10) ;  /* 0x0000000000940947 */ /* 0x000fea0003800000 */
[----:B------:R-:W-:Y:S01]  /*10b0*/  DFMA R8, R22, -R8, R18 ;  /* 0x800000081608722b */ /* 0x000fe20000000012 */
[----:B------:R-:W-:-:S09]  /*10c0*/  IMAD.MOV.U32 R20, RZ, RZ, RZ ;  /* 0x000000ffff147224 */ /* 0x000fd200078e00ff */
[C---:B------:R-:W-:Y:S02]  /*10d0*/  FSETP.NEU.AND P0, PT, R9.reuse, RZ, PT ;  /* 0x000000ff0900720b */ /* 0x040fe40003f0d000 */
[----:B------:R-:W-:-:S04]  /*10e0*/  LOP3.LUT R5, R9, 0x80000000, R7, 0x48, !PT ;  /* 0x8000000009057812 */ /* 0x000fc800078e4807 */
[----:B------:R-:W-:-:S07]  /*10f0*/  LOP3.LUT R21, R5, R21, RZ, 0xfc, !PT ;  /* 0x0000001505157212 */ /* 0x000fce00078efcff */
[----:B------:R-:W-:Y:S05]  /*1100*/  @!P0 BRA `(.L_x_10) ;  /* 0x00000000007c8947 */ /* 0x000fea0003800000 */
[----:B------:R-:W-:Y:S01]  /*1110*/  IMAD.MOV R7, RZ, RZ, -R4 ;  /* 0x000000ffff077224 */ /* 0x000fe200078e0a04 */
[----:B------:R-:W-:Y:S01]  /*1120*/  DMUL.RP R20, R22, R20 ;  /* 0x0000001416147228 */ /* 0x000fe20000008000 */
[----:B------:R-:W-:-:S06]  /*1130*/  IMAD.MOV.U32 R6, RZ, RZ, RZ ;  /* 0x000000ffff067224 */ /* 0x000fcc00078e00ff */
[----:B------:R-:W-:-:S03]  /*1140*/  DFMA R6, R2, -R6, R22 ;  /* 0x800000060206722b */ /* 0x000fc60000000016 */
[----:B------:R-:W-:-:S03]  /*1150*/  LOP3.LUT R5, R21, R5, RZ, 0x3c, !PT ;  /* 0x0000000515057212 */ /* 0x000fc600078e3cff */
[----:B------:R-:W-:-:S04]  /*1160*/  IADD3 R6, PT, PT, -R4, -0x43300000, RZ ;  /* 0xbcd0000004067810 */ /* 0x000fc80007ffe1ff */
[----:B------:R-:W-:-:S04]  /*1170*/  FSETP.NEU.AND P0, PT, |R7|, R6, PT ;  /* 0x000000060700720b */ /* 0x000fc80003f0d200 */
[----:B------:R-:W-:Y:S02]  /*1180*/  FSEL R2, R20, R2, !P0 ;  /* 0x0000000214027208 */ /* 0x000fe40004000000 */
[----:B------:R-:W-:Y:S01]  /*1190*/  FSEL R3, R5, R3, !P0 ;  /* 0x0000000305037208 */ /* 0x000fe20004000000 */
[----:B------:R-:W-:Y:S06]  /*11a0*/  BRA `(.L_x_10) ;  /* 0x0000000000547947 */ /* 0x000fec0003800000 */
.L_x_9:
[----:B------:R-:W-:-:S14]  /*11b0*/  DSETP.NAN.AND P0, PT, R4, R4, PT ;  /* 0x000000040400722a */ /* 0x000fdc0003f08000 */
[----:B------:R-:W-:Y:S05]  /*11c0*/  @P0 BRA `(.L_x_11) ;  /* 0x0000000000440947 */ /* 0x000fea0003800000 */
[----:B------:R-:W-:-:S14]  /*11d0*/  DSETP.NAN.AND P0, PT, R6, R6, PT ;  /* 0x000000060600722a */ /* 0x000fdc0003f08000 */
[----:B------:R-:W-:Y:S05]  /*11e0*/  @P0 BRA `(.L_x_12) ;  /* 0x0000000000300947 */ /* 0x000fea0003800000 */
[----:B------:R-:W-:Y:S01]  /*11f0*/  ISETP.NE.AND P0, PT, R20, R27, PT ;  /* 0x0000001b1400720c */ /* 0x000fe20003f05270 */
[----:B------:R-:W-:Y:S02]  /*1200*/  IMAD.MOV.U32 R2, RZ, RZ, 0x0 ;  /* 0x00000000ff027424 */ /* 0x000fe400078e00ff */
[----:B------:R-:W-:-:S10]  /*1210*/  IMAD.MOV.U32 R3, RZ, RZ, -0x80000 ;  /* 0xfff80000ff037424 */ /* 0x000fd400078e00ff */
[----:B------:R-:W-:Y:S05]  /*1220*/  @!P0 BRA `(.L_x_10) ;  /* 0x0000000000348947 */ /* 0x000fea0003800000 */
[----:B------:R-:W-:Y:S02]  /*1230*/  ISETP.NE.AND P0, PT, R20, 0x7ff00000, PT ;  /* 0x7ff000001400780c */ /* 0x000fe40003f05270 */
[----:B------:R-:W-:Y:S02]  /*1240*/  LOP3.LUT R3, R5, 0x80000000, R7, 0x48, !PT ;  /* 0x8000000005037812 */ /* 0x000fe400078e4807 */
[----:B------:R-:W-:-:S13]  /*1250*/  ISETP.EQ.OR P0, PT, R27, RZ, !P0 ;  /* 0x000000ff1b00720c */ /* 0x000fda0004702670 */
[----:B------:R-:W-:Y:S01]  /*1260*/  @P0 LOP3.LUT R4, R3, 0x7ff00000, RZ, 0xfc, !PT ;  /* 0x7ff0000003040812 */ /* 0x000fe200078efcff */
[----:B------:R-:W-:Y:S02]  /*1270*/  @!P0 IMAD.MOV.U32 R2, RZ, RZ, RZ ;  /* 0x000000ffff028224 */ /* 0x000fe400078e00ff */
[----:B------:R-:W-:Y:S02]  /*1280*/  @P0 IMAD.MOV.U32 R2, RZ, RZ, RZ ;  /* 0x000000ffff020224 */ /* 0x000fe400078e00ff */
[----:B------:R-:W-:Y:S01]  /*1290*/  @P0 IMAD.MOV.U32 R3, RZ, RZ, R4 ;  /* 0x000000ffff030224 */ /* 0x000fe200078e0004 */
[----:B------:R-:W-:Y:S06]  /*12a0*/  BRA `(.L_x_10) ;  /* 0x0000000000147947 */ /* 0x000fec0003800000 */
.L_x_12:
[----:B------:R-:W-:Y:S01]  /*12b0*/  LOP3.LUT R3, R7, 0x80000, RZ, 0xfc, !PT ;  /* 0x0008000007037812 */ /* 0x000fe200078efcff */
[----:B------:R-:W-:Y:S01]  /*12c0*/  IMAD.MOV.U32 R2, RZ, RZ, R6 ;  /* 0x000000ffff027224 */ /* 0x000fe200078e0006 */
[----:B------:R-:W-:Y:S06]  /*12d0*/  BRA `(.L_x_10) ;  /* 0x0000000000087947 */ /* 0x000fec0003800000 */
.L_x_11:
[----:B------:R-:W-:Y:S01]  /*12e0*/  LOP3.LUT R3, R5, 0x80000, RZ, 0xfc, !PT ;  /* 0x0008000005037812 */ /* 0x000fe200078efcff */
[----:B------:R-:W-:-:S07]  /*12f0*/  IMAD.MOV.U32 R2, RZ, RZ, R4 ;  /* 0x000000ffff027224 */ /* 0x000fce00078e0004 */
.L_x_10:
[----:B------:R-:W-:Y:S05]  /*1300*/  BSYNC.RECONVERGENT B1 ;  /* 0x0000000000017941 */ /* 0x000fea0003800200 */
.L_x_8:
[----:B------:R-:W-:Y:S02]  /*1310*/  IMAD.MOV.U32 R4, RZ, RZ, R2 ;  /* 0x000000ffff047224 */ /* 0x000fe400078e0002 */
[----:B------:R-:W-:Y:S02]  /*1320*/  IMAD.MOV.U32 R5, RZ, RZ, R3 ;  /* 0x000000ffff057224 */ /* 0x000fe400078e0003 */
[----:B------:R-:W-:Y:S02]  /*1330*/  IMAD.MOV.U32 R2, RZ, RZ, R0 ;  /* 0x000000ffff027224 */ /* 0x000fe400078e0000 */
[----:B------:R-:W-:-:S04]  /*1340*/  IMAD.MOV.U32 R3, RZ, RZ, 0x0 ;  /* 0x00000000ff037424 */ /* 0x000fc800078e00ff */
[----:B------:R-:W-:Y:S05]  /*1350*/  RET.REL.NODEC R2 `(_Z9fftKernelP6float2ii) ;  /* 0xffffffec02287950 */ /* 0x000fea0003c3ffff */
.L_x_13:
[----:B------:R-:W-:-:S00]  /*1360*/  BRA `(.L_x_13) ;  /* 0xfffffffc00fc7947 */ /* 0x000fc0000383ffff */
[----:B------:R-:W-:-:S00]  /*1370*/  NOP ;  /* 0x0000000000007918 */ /* 0x000fc00000000000 */
        /* <DEDUP_REMOVED lines=8> */
.L_x_14:


//--------------------- .nv.global.init           --------------------------
	.section	.nv.global.init,"aw",@progbits
	.align	4
.nv.global.init:
	.type		__cudart_i2opi_f,@object
	.size		__cudart_i2opi_f,(.L_0 - __cudart_i2opi_f)
__cudart_i2opi_f:
        /*0000*/ 	.byte	0x41, 0x90, 0x43, 0x3c, 0x99, 0x95, 0x62, 0xdb, 0xc0, 0xdd, 0x34, 0xf5, 0xd1, 0x57, 0x27, 0xfc
        /*0010*/ 	.byte	0x29, 0x15, 0x44, 0x4e, 0x6e, 0x83, 0xf9, 0xa2
.L_0:


//--------------------- .nv.shared.reserved.0     --------------------------
	.section	.nv.shared.reserved.0,"aw",@nobits
	.weak		__nv_reservedSMEM_offset_0_alias
	.size		__nv_reservedSMEM_offset_0_alias, 0, 64
	.other		__nv_reservedSMEM_offset_0_alias,@"STO_CUDA_RESERVED_SHARED STV_DEFAULT"
__nv_reservedSMEM_offset_0_alias:
	.zero		0
	.zero		64


//--------------------- .nv.constant0._Z9fftKernelP6float2ii --------------------------
	.section	.nv.constant0._Z9fftKernelP6float2ii,"a",@progbits
	.sectionflags	@""
	.align	4
.nv.constant0._Z9fftKernelP6float2ii:
	.zero		912


//--------------------- SYMBOLS --------------------------

	.type		.nv.reservedSmem.offset0,@object
	.size		.nv.reservedSmem.offset0,0x4
